.version 3.1
.target sm_20
.global .s32  gresult;
.entry main {
   .reg .s32 a,b,r;
   .reg .pred p, q;

   ld.global.s32   a, [gresult];
   ld.global.s32   b, [gresult + 4];
   add.s32   a, a, b;
   pmevent 5;
   setp.lt.s32   p, a, b;
@p pmevent 15;
   st.global.s32 [gresult], a;
L_exit:
   st.global.s32 [gresult+4],b;
   exit;
}


// ===== COMPILED SASS (sm_100) =====

	.target	sm_100

	.elftype	@"ET_EXEC"


//--------------------- .note.nv.tkinfo           --------------------------
	.section	.note.nv.tkinfo,"",@"SHT_NOTE"
	.sectionflags	@"SHF_NOTE_NV_TKINFO"
	.tkinfo
        /*0018*/ 	.word	0x00000002
        /*0030*/ 	.string	""
        /*0030*/ 	.string	"ptxas"
        /*0030*/ 	.string	"Cuda compilation tools, release 13.0, V13.0.88"
        /*0030*/ 	.string	"Build cuda_13.0.r13.0/compiler.36424714_0"
        /*0030*/ 	.string	"-arch sm_100 "



//--------------------- .note.nv.cuinfo           --------------------------
	.section	.note.nv.cuinfo,"",@"SHT_NOTE"
	.sectionflags	@"SHF_NOTE_NV_CUINFO"
        /*0018*/ 	.short	0x0002
        /*001a*/ 	.short	0x0014
        /*001c*/ 	.short	0x0082
	.zero		2


//--------------------- .nv.info                  --------------------------
	.section	.nv.info,"",@"SHT_CUDA_INFO"
	.align	4


	//----- nvinfo : EIATTR_REGCOUNT
	.align		4
        /*0000*/ 	.byte	0x04, 0x2f
        /*0002*/ 	.short	(.L_2 - .L_1)
	.align		4
.L_1:
        /*0004*/ 	.word	index@(main)
        /*0008*/ 	.word	0x00000008


	//----- nvinfo : EIATTR_FRAME_SIZE
	.align		4
.L_2:
        /*000c*/ 	.byte	0x04, 0x11
        /*000e*/ 	.short	(.L_4 - .L_3)
	.align		4
.L_3:
        /*0010*/ 	.word	index@(main)
        /*0014*/ 	.word	0x00000000


	//----- nvinfo : EIATTR_MIN_STACK_SIZE
	.align		4
.L_4:
        /*0018*/ 	.byte	0x04, 0x12
        /*001a*/ 	.short	(.L_6 - .L_5)
	.align		4
.L_5:
        /*001c*/ 	.word	index@(main)
        /*0020*/ 	.word	0x00000000
.L_6:


//--------------------- .nv.compat                --------------------------
	.section	.nv.compat,"",@"SHT_CUDA_COMPAT_INFO"
	.align	4
        /*0000*/ 	.byte	0x02, 0x09, 0x00, 0x00, 0x02, 0x02, 0x01, 0x00, 0x02, 0x05, 0x05, 0x00, 0x03, 0x07, 0x01, 0x01
        /*0010*/ 	.byte	0x02, 0x03, 0x00, 0x00, 0x02, 0x06, 0x01, 0x00, 0x04, 0x0b, 0x08, 0x00, 0x09, 0x00, 0x00, 0x00
        /*0020*/ 	.byte	0x00, 0x00, 0x00, 0x00


//--------------------- .nv.info.main             --------------------------
	.section	.nv.info.main,"",@"SHT_CUDA_INFO"
	.sectionflags	@""
	.align	4


	//----- nvinfo : EIATTR_CUDA_API_VERSION
	.align		4
        /*0000*/ 	.byte	0x04, 0x37
        /*0002*/ 	.short	(.L_8 - .L_7)
.L_7:
        /*0004*/ 	.word	0x00000082


	//----- nvinfo : EIATTR_SPARSE_MMA_MASK
	.align		4
.L_8:
        /*0008*/ 	.byte	0x03, 0x50
        /*000a*/ 	.short	0x0000


	//----- nvinfo : EIATTR_MAXREG_COUNT
	.align		4
        /*000c*/ 	.byte	0x03, 0x1b
        /*000e*/ 	.short	0x00ff


	//----- nvinfo : EIATTR_MERCURY_ISA_VERSION
	.align		4
        /*0010*/ 	.byte	0x03, 0x5f
        /*0012*/ 	.short	0x0101


	//----- nvinfo : EIATTR_VRC_CTA_INIT_COUNT
	.align		4
        /*0014*/ 	.byte	0x02, 0x4a
	.zero		1
	.zero		1


	//----- nvinfo : EIATTR_EXIT_INSTR_OFFSETS
	.align		4
        /*0018*/ 	.byte	0x04, 0x1c
        /*001a*/ 	.short	(.L_10 - .L_9)


	//   ....[0]....
.L_9:
        /*001c*/ 	.word	0x000000b0


	//----- nvinfo : EIATTR_SW_WAR
	.align		4
.L_10:
        /*0020*/ 	.byte	0x04, 0x36
        /*0022*/ 	.short	(.L_12 - .L_11)
.L_11:
        /*0024*/ 	.word	0x00000008
.L_12:


//--------------------- .nv.callgraph             --------------------------
	.section	.nv.callgraph,"",@"SHT_CUDA_CALLGRAPH"
	.align	4
	.sectionentsize	8
	.align		4
        /*0000*/ 	.word	0x00000000
	.align		4
        /*0004*/ 	.word	0xffffffff
	.align		4
        /*0008*/ 	.word	0x00000000
	.align		4
        /*000c*/ 	.word	0xfffffffe
	.align		4
        /*0010*/ 	.word	0x00000000
	.align		4
        /*0014*/ 	.word	0xfffffffd
	.align		4
        /*0018*/ 	.word	0x00000000
	.align		4
        /*001c*/ 	.word	0xfffffffc


//--------------------- .nv.constant4             --------------------------
	.section	.nv.constant4,"a",@progbits
	.align	8
	.align		8
.nv.constant4:
        /*0000*/ 	.dword	gresult


//--------------------- .text.main                --------------------------
	.section	.text.main,"ax",@progbits
	.align	128
.text.main:
        .type           main,@function
        .size           main,(.L_x_1 - main)
        .other          main,@"STO_CUDA_ENTRY STV_DEFAULT"
main:
[----:B------:R-:W-:Y:S08]  /*0000*/  LDC R1, c[0x0][0x37c] ;  /* 0x0000df00ff017b82 */ /* 0x000ff00000000800 */
[----:B------:R-:W0:Y:S01]  /*0010*/  LDC.64 R2, c[0x4][RZ] ;  /* 0x01000000ff027b82 */ /* 0x000e220000000a00 */
[----:B------:R-:W0:Y:S02]  /*0020*/  LDCU.64 UR4, c[0x0][0x358] ;  /* 0x00006b00ff0477ac */ /* 0x000e240008000a00 */
[----:B0-----:R-:W2:Y:S04]  /*0030*/  LDG.E R0, desc[UR4][R2.64] ;  /* 0x0000000402007981 */ /* 0x001ea8000c1e1900 */
[----:B------:R-:W2:Y:S02]  /*0040*/  LDG.E R5, desc[UR4][R2.64+0x4] ;  /* 0x0000040402057981 */ /* 0x000ea4000c1e1900 */
[----:B--2---:R-:W-:Y:S01]  /*0050*/  IADD3 R0, PT, PT, R0, R5, RZ ;  /* 0x0000000500007210 */ /* 0x004fe20007ffe0ff */
[----:B------:R-:W-:-:S06]  /*0060*/  PMTRIG 0x20 ;  /* 0x0000002000007801 */ /* 0x000fcc0003800000 */
[----:B------:R-:W-:-:S13]  /*0070*/  ISETP.GE.AND P0, PT, R0, R5, PT ;  /* 0x000000050000720c */ /* 0x000fda0003f06270 */
[----:B------:R-:W-:Y:S01]  /*0080*/  @!P0 PMTRIG 0x8000 ;  /* 0x0000800000008801 */ /* 0x000fe20003800000 */
[----:B------:R-:W-:Y:S04]  /*0090*/  STG.E desc[UR4][R2.64], R0 ;  /* 0x0000000002007986 */ /* 0x000fe8000c101904 */
[----:B------:R-:W-:Y:S01]  /*00a0*/  STG.E desc[UR4][R2.64+0x4], R5 ;  /* 0x0000040502007986 */ /* 0x000fe2000c101904 */
[----:B------:R-:W-:Y:S05]  /*00b0*/  EXIT ;  /* 0x000000000000794d */ /* 0x000fea0003800000 */
.L_x_0:
[----:B------:R-:W-:-:S00]  /*00c0*/  BRA `(.L_x_0) ;  /* 0xfffffffc00fc7947 */ /* 0x000fc0000383ffff */
[----:B------:R-:W-:-:S00]  /*00d0*/  NOP ;  /* 0x0000000000007918 */ /* 0x000fc00000000000 */
        /* <DEDUP_REMOVED lines=10> */
.L_x_1:


//--------------------- .nv.shared.reserved.0     --------------------------
	.section	.nv.shared.reserved.0,"aw",@nobits
	.weak		__nv_reservedSMEM_offset_0_alias
	.size		__nv_reservedSMEM_offset_0_alias, 0, 64
	.other		__nv_reservedSMEM_offset_0_alias,@"STO_CUDA_RESERVED_SHARED STV_DEFAULT"
__nv_reservedSMEM_offset_0_alias:
	.zero		0
	.zero		64


//--------------------- .nv.global                --------------------------
	.section	.nv.global,"aw",@nobits
	.align	4
.nv.global:
	.type		gresult,@object
	.size		gresult,(.L_0 - gresult)
gresult:
	.zero		4
.L_0:


//--------------------- .nv.constant0.main        --------------------------
	.section	.nv.constant0.main,"a",@progbits
	.sectionflags	@""
	.align	4
.nv.constant0.main:
	.zero		896


//--------------------- SYMBOLS --------------------------

	.type		.nv.reservedSmem.offset0,@object
	.size		.nv.reservedSmem.offset0,0x4
